//
// Generated by NVIDIA NVVM Compiler
//
// Compiler Build ID: CL-36424714
// Cuda compilation tools, release 13.0, V13.0.88
// Based on NVVM 20.0.0
//

.version 9.0
.target sm_100
.address_size 64

	// .globl	_Z5printv
.extern .func  (.param .b32 func_retval0) vprintf
(
	.param .b64 vprintf_param_0,
	.param .b64 vprintf_param_1
)
;
.global .align 1 .b8 $str[12] = {73, 32, 97, 109, 32, 105, 110, 32, 71, 80, 85};

.visible .entry _Z5printv()
{
	.reg .b32 	%r<3>;
	.reg .b64 	%rd<3>;

	mov.u64 	%rd1, $str;
	cvta.global.u64 	%rd2, %rd1;
	{ // callseq 0, 0
	.param .b64 param0;
	st.param.b64 	[param0], %rd2;
	.param .b64 param1;
	st.param.b64 	[param1], 0;
	.param .b32 retval0;
	call.uni (retval0), 
	vprintf, 
	(
	param0, 
	param1
	);
	ld.param.b32 	%r1, [retval0];
	} // callseq 0
	ret;

}


// ===== COMPILED SASS (sm_100) =====

	.target	sm_100

	.elftype	@"ET_EXEC"


//--------------------- .note.nv.tkinfo           --------------------------
	.section	.note.nv.tkinfo,"",@"SHT_NOTE"
	.sectionflags	@"SHF_NOTE_NV_TKINFO"
	.tkinfo
        /*0018*/ 	.word	0x00000002
        /*0030*/ 	.string	""
        /*0030*/ 	.string	"ptxas"
        /*0030*/ 	.string	"Cuda compilation tools, release 13.0, V13.0.88"
        /*0030*/ 	.string	"Build cuda_13.0.r13.0/compiler.36424714_0"
        /*0030*/ 	.string	"-arch sm_100 -m 64 "



//--------------------- .note.nv.cuinfo           --------------------------
	.section	.note.nv.cuinfo,"",@"SHT_NOTE"
	.sectionflags	@"SHF_NOTE_NV_CUINFO"
        /*0018*/ 	.short	0x0002
        /*001a*/ 	.short	0x0064
        /*001c*/ 	.short	0x0082
	.zero		2


//--------------------- .nv.info                  --------------------------
	.section	.nv.info,"",@"SHT_CUDA_INFO"
	.align	4


	//----- nvinfo : EIATTR_REGCOUNT
	.align		4
        /*0000*/ 	.byte	0x04, 0x2f
        /*0002*/ 	.short	(.L_2 - .L_1)
	.align		4
.L_1:
        /*0004*/ 	.word	index@(_Z5printv)
        /*0008*/ 	.word	0x00000018


	//----- nvinfo : EIATTR_FRAME_SIZE
	.align		4
.L_2:
        /*000c*/ 	.byte	0x04, 0x11
        /*000e*/ 	.short	(.L_4 - .L_3)
	.align		4
.L_3:
        /*0010*/ 	.word	index@(_Z5printv)
        /*0014*/ 	.word	0x00000000


	//----- nvinfo : EIATTR_MIN_STACK_SIZE
	.align		4
.L_4:
        /*0018*/ 	.byte	0x04, 0x12
        /*001a*/ 	.short	(.L_6 - .L_5)
	.align		4
.L_5:
        /*001c*/ 	.word	index@(_Z5printv)
        /*0020*/ 	.word	0x00000000
.L_6:


//--------------------- .nv.compat                --------------------------
	.section	.nv.compat,"",@"SHT_CUDA_COMPAT_INFO"
	.align	4
        /*0000*/ 	.byte	0x02, 0x09, 0x00, 0x00, 0x02, 0x02, 0x01, 0x00, 0x02, 0x05, 0x05, 0x00, 0x03, 0x07, 0x01, 0x01
        /*0010*/ 	.byte	0x02, 0x03, 0x00, 0x00, 0x02, 0x06, 0x01, 0x00, 0x04, 0x0b, 0x08, 0x00, 0x09, 0x00, 0x00, 0x00
        /*0020*/ 	.byte	0x00, 0x00, 0x00, 0x00


//--------------------- .nv.info._Z5printv        --------------------------
	.section	.nv.info._Z5printv,"",@"SHT_CUDA_INFO"
	.sectionflags	@""
	.align	4


	//----- nvinfo : EIATTR_CUDA_API_VERSION
	.align		4
        /*0000*/ 	.byte	0x04, 0x37
        /*0002*/ 	.short	(.L_8 - .L_7)
.L_7:
        /*0004*/ 	.word	0x00000082


	//----- nvinfo : EIATTR_SPARSE_MMA_MASK
	.align		4
.L_8:
        /*0008*/ 	.byte	0x03, 0x50
        /*000a*/ 	.short	0x0000


	//----- nvinfo : EIATTR_MAXREG_COUNT
	.align		4
        /*000c*/ 	.byte	0x03, 0x1b
        /*000e*/ 	.short	0x00ff


	//----- nvinfo : EIATTR_EXTERNS
	.align		4
        /*0010*/ 	.byte	0x04, 0x0f
        /*0012*/ 	.short	(.L_10 - .L_9)


	//   ....[0]....
	.align		4
.L_9:
        /*0014*/ 	.word	index@(vprintf)


	//----- nvinfo : EIATTR_MERCURY_ISA_VERSION
	.align		4
.L_10:
        /*0018*/ 	.byte	0x03, 0x5f
        /*001a*/ 	.short	0x0101


	//----- nvinfo : EIATTR_VRC_CTA_INIT_COUNT
	.align		4
        /*001c*/ 	.byte	0x02, 0x4a
	.zero		1
	.zero		1


	//----- nvinfo : EIATTR_SYSCALL_OFFSETS
	.align		4
        /*0020*/ 	.byte	0x04, 0x46
        /*0022*/ 	.short	(.L_12 - .L_11)


	//   ....[0]....
.L_11:
        /*0024*/ 	.word	0x00000080


	//----- nvinfo : EIATTR_EXIT_INSTR_OFFSETS
	.align		4
.L_12:
        /*0028*/ 	.byte	0x04, 0x1c
        /*002a*/ 	.short	(.L_14 - .L_13)


	//   ....[0]....
.L_13:
        /*002c*/ 	.word	0x00000090


	//----- nvinfo : EIATTR_SW_WAR
	.align		4
.L_14:
        /*0030*/ 	.byte	0x04, 0x36
        /*0032*/ 	.short	(.L_16 - .L_15)
.L_15:
        /*0034*/ 	.word	0x00000008
.L_16:


//--------------------- .nv.callgraph             --------------------------
	.section	.nv.callgraph,"",@"SHT_CUDA_CALLGRAPH"
	.align	4
	.sectionentsize	8
	.align		4
        /*0000*/ 	.word	0x00000000
	.align		4
        /*0004*/ 	.word	0xffffffff
	.align		4
        /*0008*/ 	.word	index@(_Z5printv)
	.align		4
        /*000c*/ 	.word	index@(vprintf)
	.align		4
        /*0010*/ 	.word	0x00000000
	.align		4
        /*0014*/ 	.word	0xfffffffe
	.align		4
        /*0018*/ 	.word	0x00000000
	.align		4
        /*001c*/ 	.word	0xfffffffd
	.align		4
        /*0020*/ 	.word	0x00000000
	.align		4
        /*0024*/ 	.word	0xfffffffc


//--------------------- .nv.constant4             --------------------------
	.section	.nv.constant4,"a",@progbits
	.align	8
	.align		8
.nv.constant4:
        /*0000*/ 	.dword	vprintf
	.align		8
        /*0008*/ 	.dword	$str


//--------------------- .text._Z5printv           --------------------------
	.section	.text._Z5printv,"ax",@progbits
	.align	128
        .global         _Z5printv
        .type           _Z5printv,@function
        .size           _Z5printv,(.L_x_2 - _Z5printv)
        .other          _Z5printv,@"STO_CUDA_ENTRY STV_DEFAULT"
_Z5printv:
.text._Z5printv:
[----:B------:R-:W0:Y:S01]  /*0000*/  LDC R1, c[0x0][0x37c] ;  /* 0x0000df00ff017b82 */ /* 0x000e220000000800 */
[----:B------:R-:W-:Y:S01]  /*0010*/  MOV R0, 0x0 ;  /* 0x0000000000007802 */ /* 0x000fe20000000f00 */
[----:B------:R-:W1:Y:S01]  /*0020*/  LDCU.64 UR4, c[0x4][0x8] ;  /* 0x01000100ff0477ac */ /* 0x000e620008000a00 */
[----:B------:R-:W-:-:S05]  /*0030*/  CS2R R6, SRZ ;  /* 0x0000000000067805 */ /* 0x000fca000001ff00 */
[----:B------:R2:W3:Y:S01]  /*0040*/  LDC.64 R2, c[0x4][R0] ;  /* 0x0100000000027b82 */ /* 0x0004e20000000a00 */
[----:B-1----:R-:W-:Y:S02]  /*0050*/  IMAD.U32 R4, RZ, RZ, UR4 ;  /* 0x00000004ff047e24 */ /* 0x002fe4000f8e00ff */
[----:B--2---:R-:W-:-:S07]  /*0060*/  IMAD.U32 R5, RZ, RZ, UR5 ;  /* 0x00000005ff057e24 */ /* 0x004fce000f8e00ff */
[----:B------:R-:W-:-:S07]  /*0070*/  LEPC R20, `(.L_x_0) ;  /* 0x000000001014794e */ /* 0x000fce0000000000 */
[----:B0--3--:R-:W-:Y:S05]  /*0080*/  CALL.ABS.NOINC R2 ;  /* 0x0000000002007343 */ /* 0x009fea0003c00000 */
.L_x_0:
[----:B------:R-:W-:Y:S05]  /*0090*/  EXIT ;  /* 0x000000000000794d */ /* 0x000fea0003800000 */
.L_x_1:
[----:B------:R-:W-:-:S00]  /*00a0*/  BRA `(.L_x_1) ;  /* 0xfffffffc00fc7947 */ /* 0x000fc0000383ffff */
[----:B------:R-:W-:-:S00]  /*00b0*/  NOP ;  /* 0x0000000000007918 */ /* 0x000fc00000000000 */
        /* <DEDUP_REMOVED lines=12> */
.L_x_2:


//--------------------- .nv.global.init           --------------------------
	.section	.nv.global.init,"aw",@progbits
.nv.global.init:
	.type		$str,@object
	.size		$str,(.L_0 - $str)
$str:
        /*0000*/ 	.byte	0x49, 0x20, 0x61, 0x6d, 0x20, 0x69, 0x6e, 0x20, 0x47, 0x50, 0x55, 0x00
.L_0:


//--------------------- .nv.shared.reserved.0     --------------------------
	.section	.nv.shared.reserved.0,"aw",@nobits
	.weak		__nv_reservedSMEM_offset_0_alias
	.size		__nv_reservedSMEM_offset_0_alias, 0, 64
	.other		__nv_reservedSMEM_offset_0_alias,@"STO_CUDA_RESERVED_SHARED STV_DEFAULT"
__nv_reservedSMEM_offset_0_alias:
	.zero		0
	.zero		64


//--------------------- .nv.constant0._Z5printv   --------------------------
	.section	.nv.constant0._Z5printv,"a",@progbits
	.sectionflags	@""
	.align	4
.nv.constant0._Z5printv:
	.zero		896


//--------------------- SYMBOLS --------------------------

	.type		.nv.reservedSmem.offset0,@object
	.size		.nv.reservedSmem.offset0,0x4
	.type		vprintf,@function
